//
// Generated by NVIDIA NVVM Compiler
//
// Compiler Build ID: CL-36424714
// Cuda compilation tools, release 13.0, V13.0.88
// Based on NVVM 20.0.0
//

.version 9.0
.target sm_100
.address_size 64

	// .globl	_Z3dotPfS_S_
// _ZZ3dotPfS_S_E5cache has been demoted

.visible .entry _Z3dotPfS_S_(
	.param .u64 .ptr .align 1 _Z3dotPfS_S__param_0,
	.param .u64 .ptr .align 1 _Z3dotPfS_S__param_1,
	.param .u64 .ptr .align 1 _Z3dotPfS_S__param_2
)
{
	.reg .pred 	%p<12>;
	.reg .b32 	%r<13>;
	.reg .b32 	%f<35>;
	.reg .b64 	%rd<12>;
	// demoted variable
	.shared .align 4 .b8 _ZZ3dotPfS_S_E5cache[1024];
	ld.param.u64 	%rd3, [_Z3dotPfS_S__param_0];
	ld.param.u64 	%rd4, [_Z3dotPfS_S__param_1];
	ld.param.u64 	%rd5, [_Z3dotPfS_S__param_2];
	mov.u32 	%r1, %tid.x;
	mov.u32 	%r2, %ctaid.x;
	mov.u32 	%r3, %ntid.x;
	mad.lo.s32 	%r12, %r2, %r3, %r1;
	setp.gt.s32 	%p1, %r12, 67583;
	mov.f32 	%f34, 0f00000000;
	@%p1 bra 	$L__BB0_3;
	mov.u32 	%r9, %nctaid.x;
	mul.lo.s32 	%r5, %r3, %r9;
	cvta.to.global.u64 	%rd1, %rd3;
	cvta.to.global.u64 	%rd2, %rd4;
	mov.f32 	%f34, 0f00000000;
$L__BB0_2:
	mul.wide.s32 	%rd6, %r12, 4;
	add.s64 	%rd7, %rd1, %rd6;
	ld.global.f32 	%f6, [%rd7];
	add.s64 	%rd8, %rd2, %rd6;
	ld.global.f32 	%f7, [%rd8];
	fma.rn.f32 	%f34, %f6, %f7, %f34;
	add.s32 	%r12, %r12, %r5;
	setp.lt.s32 	%p2, %r12, 67584;
	@%p2 bra 	$L__BB0_2;
$L__BB0_3:
	shl.b32 	%r10, %r1, 2;
	mov.u32 	%r11, _ZZ3dotPfS_S_E5cache;
	add.s32 	%r8, %r11, %r10;
	st.shared.f32 	[%r8], %f34;
	bar.sync 	0;
	setp.gt.u32 	%p3, %r1, 127;
	@%p3 bra 	$L__BB0_5;
	ld.shared.f32 	%f8, [%r8+512];
	ld.shared.f32 	%f9, [%r8];
	add.f32 	%f10, %f8, %f9;
	st.shared.f32 	[%r8], %f10;
$L__BB0_5:
	bar.sync 	0;
	setp.gt.u32 	%p4, %r1, 63;
	@%p4 bra 	$L__BB0_7;
	ld.shared.f32 	%f11, [%r8+256];
	ld.shared.f32 	%f12, [%r8];
	add.f32 	%f13, %f11, %f12;
	st.shared.f32 	[%r8], %f13;
$L__BB0_7:
	bar.sync 	0;
	setp.gt.u32 	%p5, %r1, 31;
	@%p5 bra 	$L__BB0_9;
	ld.shared.f32 	%f14, [%r8+128];
	ld.shared.f32 	%f15, [%r8];
	add.f32 	%f16, %f14, %f15;
	st.shared.f32 	[%r8], %f16;
$L__BB0_9:
	bar.sync 	0;
	setp.gt.u32 	%p6, %r1, 15;
	@%p6 bra 	$L__BB0_11;
	ld.shared.f32 	%f17, [%r8+64];
	ld.shared.f32 	%f18, [%r8];
	add.f32 	%f19, %f17, %f18;
	st.shared.f32 	[%r8], %f19;
$L__BB0_11:
	bar.sync 	0;
	setp.gt.u32 	%p7, %r1, 7;
	@%p7 bra 	$L__BB0_13;
	ld.shared.f32 	%f20, [%r8+32];
	ld.shared.f32 	%f21, [%r8];
	add.f32 	%f22, %f20, %f21;
	st.shared.f32 	[%r8], %f22;
$L__BB0_13:
	bar.sync 	0;
	setp.gt.u32 	%p8, %r1, 3;
	@%p8 bra 	$L__BB0_15;
	ld.shared.f32 	%f23, [%r8+16];
	ld.shared.f32 	%f24, [%r8];
	add.f32 	%f25, %f23, %f24;
	st.shared.f32 	[%r8], %f25;
$L__BB0_15:
	bar.sync 	0;
	setp.gt.u32 	%p9, %r1, 1;
	@%p9 bra 	$L__BB0_17;
	ld.shared.f32 	%f26, [%r8+8];
	ld.shared.f32 	%f27, [%r8];
	add.f32 	%f28, %f26, %f27;
	st.shared.f32 	[%r8], %f28;
$L__BB0_17:
	bar.sync 	0;
	setp.ne.s32 	%p10, %r1, 0;
	@%p10 bra 	$L__BB0_19;
	ld.shared.f32 	%f29, [_ZZ3dotPfS_S_E5cache+4];
	ld.shared.f32 	%f30, [%r8];
	add.f32 	%f31, %f29, %f30;
	st.shared.f32 	[%r8], %f31;
$L__BB0_19:
	setp.ne.s32 	%p11, %r1, 0;
	bar.sync 	0;
	@%p11 bra 	$L__BB0_21;
	ld.shared.f32 	%f32, [_ZZ3dotPfS_S_E5cache];
	cvta.to.global.u64 	%rd9, %rd5;
	mul.wide.u32 	%rd10, %r2, 4;
	add.s64 	%rd11, %rd9, %rd10;
	st.global.f32 	[%rd11], %f32;
$L__BB0_21:
	ret;

}


// ===== COMPILED SASS (sm_100) =====

	.target	sm_100

	.elftype	@"ET_EXEC"


//--------------------- .note.nv.tkinfo           --------------------------
	.section	.note.nv.tkinfo,"",@"SHT_NOTE"
	.sectionflags	@"SHF_NOTE_NV_TKINFO"
	.tkinfo
        /*0018*/ 	.word	0x00000002
        /*0030*/ 	.string	""
        /*0030*/ 	.string	"ptxas"
        /*0030*/ 	.string	"Cuda compilation tools, release 13.0, V13.0.88"
        /*0030*/ 	.string	"Build cuda_13.0.r13.0/compiler.36424714_0"
        /*0030*/ 	.string	"-arch sm_100 -m 64 "



//--------------------- .note.nv.cuinfo           --------------------------
	.section	.note.nv.cuinfo,"",@"SHT_NOTE"
	.sectionflags	@"SHF_NOTE_NV_CUINFO"
        /*0018*/ 	.short	0x0002
        /*001a*/ 	.short	0x0064
        /*001c*/ 	.short	0x0082
	.zero		2


//--------------------- .nv.info                  --------------------------
	.section	.nv.info,"",@"SHT_CUDA_INFO"
	.align	4


	//----- nvinfo : EIATTR_REGCOUNT
	.align		4
        /*0000*/ 	.byte	0x04, 0x2f
        /*0002*/ 	.short	(.L_1 - .L_0)
	.align		4
.L_0:
        /*0004*/ 	.word	index@(_Z3dotPfS_S_)
        /*0008*/ 	.word	0x00000010


	//----- nvinfo : EIATTR_FRAME_SIZE
	.align		4
.L_1:
        /*000c*/ 	.byte	0x04, 0x11
        /*000e*/ 	.short	(.L_3 - .L_2)
	.align		4
.L_2:
        /*0010*/ 	.word	index@(_Z3dotPfS_S_)
        /*0014*/ 	.word	0x00000000


	//----- nvinfo : EIATTR_MIN_STACK_SIZE
	.align		4
.L_3:
        /*0018*/ 	.byte	0x04, 0x12
        /*001a*/ 	.short	(.L_5 - .L_4)
	.align		4
.L_4:
        /*001c*/ 	.word	index@(_Z3dotPfS_S_)
        /*0020*/ 	.word	0x00000000
.L_5:


//--------------------- .nv.compat                --------------------------
	.section	.nv.compat,"",@"SHT_CUDA_COMPAT_INFO"
	.align	4
        /*0000*/ 	.byte	0x02, 0x09, 0x00, 0x00, 0x02, 0x02, 0x01, 0x00, 0x02, 0x05, 0x05, 0x00, 0x03, 0x07, 0x01, 0x01
        /*0010*/ 	.byte	0x02, 0x03, 0x00, 0x00, 0x02, 0x06, 0x01, 0x00, 0x04, 0x0b, 0x08, 0x00, 0x09, 0x00, 0x00, 0x00
        /*0020*/ 	.byte	0x00, 0x00, 0x00, 0x00


//--------------------- .nv.info._Z3dotPfS_S_     --------------------------
	.section	.nv.info._Z3dotPfS_S_,"",@"SHT_CUDA_INFO"
	.sectionflags	@""
	.align	4


	//----- nvinfo : EIATTR_CUDA_API_VERSION
	.align		4
        /*0000*/ 	.byte	0x04, 0x37
        /*0002*/ 	.short	(.L_7 - .L_6)
.L_6:
        /*0004*/ 	.word	0x00000082


	//----- nvinfo : EIATTR_KPARAM_INFO
	.align		4
.L_7:
        /*0008*/ 	.byte	0x04, 0x17
        /*000a*/ 	.short	(.L_9 - .L_8)
.L_8:
        /*000c*/ 	.word	0x00000000
        /*0010*/ 	.short	0x0002
        /*0012*/ 	.short	0x0010
        /*0014*/ 	.byte	0x00, 0xf5, 0x21, 0x00


	//----- nvinfo : EIATTR_KPARAM_INFO
	.align		4
.L_9:
        /*0018*/ 	.byte	0x04, 0x17
        /*001a*/ 	.short	(.L_11 - .L_10)
.L_10:
        /*001c*/ 	.word	0x00000000
        /*0020*/ 	.short	0x0001
        /*0022*/ 	.short	0x0008
        /*0024*/ 	.byte	0x00, 0xf5, 0x21, 0x00


	//----- nvinfo : EIATTR_KPARAM_INFO
	.align		4
.L_11:
        /*0028*/ 	.byte	0x04, 0x17
        /*002a*/ 	.short	(.L_13 - .L_12)
.L_12:
        /*002c*/ 	.word	0x00000000
        /*0030*/ 	.short	0x0000
        /*0032*/ 	.short	0x0000
        /*0034*/ 	.byte	0x00, 0xf5, 0x21, 0x00


	//----- nvinfo : EIATTR_SPARSE_MMA_MASK
	.align		4
.L_13:
        /*0038*/ 	.byte	0x03, 0x50
        /*003a*/ 	.short	0x0000


	//----- nvinfo : EIATTR_MAXREG_COUNT
	.align		4
        /*003c*/ 	.byte	0x03, 0x1b
        /*003e*/ 	.short	0x00ff


	//----- nvinfo : EIATTR_NUM_BARRIERS
	.align		4
        /*0040*/ 	.byte	0x02, 0x4c
        /*0042*/ 	.byte	0x01
	.zero		1


	//----- nvinfo : EIATTR_MERCURY_ISA_VERSION
	.align		4
        /*0044*/ 	.byte	0x03, 0x5f
        /*0046*/ 	.short	0x0101


	//----- nvinfo : EIATTR_VRC_CTA_INIT_COUNT
	.align		4
        /*0048*/ 	.byte	0x02, 0x4a
	.zero		1
	.zero		1


	//----- nvinfo : EIATTR_EXIT_INSTR_OFFSETS
	.align		4
        /*004c*/ 	.byte	0x04, 0x1c
        /*004e*/ 	.short	(.L_15 - .L_14)


	//   ....[0]....
.L_14:
        /*0050*/ 	.word	0x000004e0


	//   ....[1]....
        /*0054*/ 	.word	0x00000530


	//----- nvinfo : EIATTR_CRS_STACK_SIZE
	.align		4
.L_15:
        /*0058*/ 	.byte	0x04, 0x1e
        /*005a*/ 	.short	(.L_17 - .L_16)
.L_16:
        /*005c*/ 	.word	0x00000000


	//----- nvinfo : EIATTR_CBANK_PARAM_SIZE
	.align		4
.L_17:
        /*0060*/ 	.byte	0x03, 0x19
        /*0062*/ 	.short	0x0018


	//----- nvinfo : EIATTR_PARAM_CBANK
	.align		4
        /*0064*/ 	.byte	0x04, 0x0a
        /*0066*/ 	.short	(.L_19 - .L_18)
	.align		4
.L_18:
        /*0068*/ 	.word	index@(.nv.constant0._Z3dotPfS_S_)
        /*006c*/ 	.short	0x0380
        /*006e*/ 	.short	0x0018


	//----- nvinfo : EIATTR_SW_WAR
	.align		4
.L_19:
        /*0070*/ 	.byte	0x04, 0x36
        /*0072*/ 	.short	(.L_21 - .L_20)
.L_20:
        /*0074*/ 	.word	0x00000008
.L_21:


//--------------------- .nv.callgraph             --------------------------
	.section	.nv.callgraph,"",@"SHT_CUDA_CALLGRAPH"
	.align	4
	.sectionentsize	8
	.align		4
        /*0000*/ 	.word	0x00000000
	.align		4
        /*0004*/ 	.word	0xffffffff
	.align		4
        /*0008*/ 	.word	0x00000000
	.align		4
        /*000c*/ 	.word	0xfffffffe
	.align		4
        /*0010*/ 	.word	0x00000000
	.align		4
        /*0014*/ 	.word	0xfffffffd
	.align		4
        /*0018*/ 	.word	0x00000000
	.align		4
        /*001c*/ 	.word	0xfffffffc


//--------------------- .text._Z3dotPfS_S_        --------------------------
	.section	.text._Z3dotPfS_S_,"ax",@progbits
	.align	128
        .global         _Z3dotPfS_S_
        .type           _Z3dotPfS_S_,@function
        .size           _Z3dotPfS_S_,(.L_x_4 - _Z3dotPfS_S_)
        .other          _Z3dotPfS_S_,@"STO_CUDA_ENTRY STV_DEFAULT"
_Z3dotPfS_S_:
.text._Z3dotPfS_S_:
[----:B------:R-:W-:Y:S01]  /*0000*/  LDC R1, c[0x0][0x37c] ;  /* 0x0000df00ff017b82 */ /* 0x000fe20000000800 */
[----:B------:R-:W0:Y:S01]  /*0010*/  S2R R3, SR_TID.X ;  /* 0x0000000000037919 */ /* 0x000e220000002100 */
[----:B------:R-:W0:Y:S01]  /*0020*/  LDCU UR8, c[0x0][0x360] ;  /* 0x00006c00ff0877ac */ /* 0x000e220008000800 */
[----:B------:R-:W-:Y:S01]  /*0030*/  BSSY.RECONVERGENT B0, `(.L_x_0) ;  /* 0x0000014000007945 */ /* 0x000fe20003800200 */
[----:B------:R-:W-:Y:S01]  /*0040*/  HFMA2 R12, -RZ, RZ, 0, 0 ;  /* 0x00000000ff0c7431 */ /* 0x000fe200000001ff */
[----:B------:R-:W0:Y:S01]  /*0050*/  S2R R0, SR_CTAID.X ;  /* 0x0000000000007919 */ /* 0x000e220000002500 */
[----:B------:R-:W1:Y:S01]  /*0060*/  LDCU.64 UR6, c[0x0][0x358] ;  /* 0x00006b00ff0677ac */ /* 0x000e620008000a00 */
[----:B0-----:R-:W-:-:S05]  /*0070*/  IMAD R2, R0, UR8, R3 ;  /* 0x0000000800027c24 */ /* 0x001fca000f8e0203 */
[----:B------:R-:W-:-:S13]  /*0080*/  ISETP.GT.AND P0, PT, R2, 0x107ff, PT ;  /* 0x000107ff0200780c */ /* 0x000fda0003f04270 */
[----:B-1----:R-:W-:Y:S05]  /*0090*/  @P0 BRA `(.L_x_1) ;  /* 0x0000000000340947 */ /* 0x002fea0003800000 */
[----:B------:R-:W0:Y:S01]  /*00a0*/  LDC R13, c[0x0][0x370] ;  /* 0x0000dc00ff0d7b82 */ /* 0x000e220000000800 */
[----:B------:R-:W-:-:S07]  /*00b0*/  MOV R12, RZ ;  /* 0x000000ff000c7202 */ /* 0x000fce0000000f00 */
[----:B------:R-:W1:Y:S08]  /*00c0*/  LDC.64 R8, c[0x0][0x380] ;  /* 0x0000e000ff087b82 */ /* 0x000e700000000a00 */
[----:B------:R-:W2:Y:S01]  /*00d0*/  LDC.64 R10, c[0x0][0x388] ;  /* 0x0000e200ff0a7b82 */ /* 0x000ea20000000a00 */
[----:B0-----:R-:W-:-:S07]  /*00e0*/  IMAD R13, R13, UR8, RZ ;  /* 0x000000080d0d7c24 */ /* 0x001fce000f8e02ff */
.L_x_2:
[----:B-1----:R-:W-:-:S04]  /*00f0*/  IMAD.WIDE R4, R2, 0x4, R8 ;  /* 0x0000000402047825 */ /* 0x002fc800078e0208 */
[----:B--2---:R-:W-:Y:S02]  /*0100*/  IMAD.WIDE R6, R2, 0x4, R10 ;  /* 0x0000000402067825 */ /* 0x004fe400078e020a */
[----:B------:R-:W2:Y:S04]  /*0110*/  LDG.E R5, desc[UR6][R4.64] ;  /* 0x0000000604057981 */ /* 0x000ea8000c1e1900 */
[----:B------:R-:W2:Y:S01]  /*0120*/  LDG.E R6, desc[UR6][R6.64] ;  /* 0x0000000606067981 */ /* 0x000ea2000c1e1900 */
[----:B------:R-:W-:-:S04]  /*0130*/  IADD3 R2, PT, PT, R13, R2, RZ ;  /* 0x000000020d027210 */ /* 0x000fc80007ffe0ff */
[----:B------:R-:W-:Y:S01]  /*0140*/  ISETP.GE.AND P0, PT, R2, 0x10800, PT ;  /* 0x000108000200780c */ /* 0x000fe20003f06270 */
[----:B--2---:R-:W-:-:S12]  /*0150*/  FFMA R12, R5, R6, R12 ;  /* 0x00000006050c7223 */ /* 0x004fd8000000000c */
[----:B------:R-:W-:Y:S05]  /*0160*/  @!P0 BRA `(.L_x_2) ;  /* 0xfffffffc00e08947 */ /* 0x000fea000383ffff */
.L_x_1:
[----:B------:R-:W-:Y:S05]  /*0170*/  BSYNC.RECONVERGENT B0 ;  /* 0x0000000000007941 */ /* 0x000fea0003800200 */
.L_x_0:
[----:B------:R-:W0:Y:S01]  /*0180*/  S2UR UR5, SR_CgaCtaId ;  /* 0x00000000000579c3 */ /* 0x000e220000008800 */
[----:B------:R-:W-:Y:S01]  /*0190*/  UMOV UR4, 0x400 ;  /* 0x0000040000047882 */ /* 0x000fe20000000000 */
[C---:B------:R-:W-:Y:S02]  /*01a0*/  ISETP.GT.U32.AND P1, PT, R3.reuse, 0x7f, PT ;  /* 0x0000007f0300780c */ /* 0x040fe40003f24070 */
[----:B------:R-:W-:Y:S01]  /*01b0*/  ISETP.GT.U32.AND P0, PT, R3, 0x3f, PT ;  /* 0x0000003f0300780c */ /* 0x000fe20003f04070 */
[----:B0-----:R-:W-:-:S06]  /*01c0*/  ULEA UR4, UR5, UR4, 0x18 ;  /* 0x0000000405047291 */ /* 0x001fcc000f8ec0ff */
[----:B------:R-:W-:-:S05]  /*01d0*/  LEA R5, R3, UR4, 0x2 ;  /* 0x0000000403057c11 */ /* 0x000fca000f8e10ff */
[----:B------:R-:W-:Y:S01]  /*01e0*/  STS [R5], R12 ;  /* 0x0000000c05007388 */ /* 0x000fe20000000800 */
[----:B------:R-:W-:Y:S06]  /*01f0*/  BAR.SYNC.DEFER_BLOCKING 0x0 ;  /* 0x0000000000007b1d */ /* 0x000fec0000010000 */
[----:B------:R-:W-:Y:S04]  /*0200*/  @!P1 LDS R2, [R5+0x200] ;  /* 0x0002000005029984 */ /* 0x000fe80000000800 */
[----:B------:R-:W0:Y:S02]  /*0210*/  @!P1 LDS R7, [R5] ;  /* 0x0000000005079984 */ /* 0x000e240000000800 */
[----:B0-----:R-:W-:-:S05]  /*0220*/  @!P1 FADD R2, R2, R7 ;  /* 0x0000000702029221 */ /* 0x001fca0000000000 */
[----:B------:R-:W-:Y:S01]  /*0230*/  @!P1 STS [R5], R2 ;  /* 0x0000000205009388 */ /* 0x000fe20000000800 */
[----:B------:R-:W-:Y:S01]  /*0240*/  BAR.SYNC.DEFER_BLOCKING 0x0 ;  /* 0x0000000000007b1d */ /* 0x000fe20000010000 */
[----:B------:R-:W-:-:S05]  /*0250*/  ISETP.GT.U32.AND P1, PT, R3, 0x1f, PT ;  /* 0x0000001f0300780c */ /* 0x000fca0003f24070 */
        /* <DEDUP_REMOVED lines=29> */
[----:B------:R-:W-:-:S05]  /*0430*/  ISETP.NE.AND P0, PT, R3, RZ, PT ;  /* 0x000000ff0300720c */ /* 0x000fca0003f05270 */
[----:B------:R-:W-:Y:S04]  /*0440*/  @!P1 LDS R2, [R5+0x8] ;  /* 0x0000080005029984 */ /* 0x000fe80000000800 */
[----:B------:R-:W0:Y:S02]  /*0450*/  @!P1 LDS R7, [R5] ;  /* 0x0000000005079984 */ /* 0x000e240000000800 */
[----:B0-----:R-:W-:-:S05]  /*0460*/  @!P1 FADD R2, R2, R7 ;  /* 0x0000000702029221 */ /* 0x001fca0000000000 */
[----:B------:R-:W-:Y:S01]  /*0470*/  @!P1 STS [R5], R2 ;  /* 0x0000000205009388 */ /* 0x000fe20000000800 */
[----:B------:R-:W-:Y:S06]  /*0480*/  BAR.SYNC.DEFER_BLOCKING 0x0 ;  /* 0x0000000000007b1d */ /* 0x000fec0000010000 */
[----:B------:R-:W-:Y:S04]  /*0490*/  @!P0 LDS R3, [UR4+0x4] ;  /* 0x00000404ff038984 */ /* 0x000fe80008000800 */
[----:B------:R-:W0:Y:S02]  /*04a0*/  @!P0 LDS R4, [R5] ;  /* 0x0000000005048984 */ /* 0x000e240000000800 */
[----:B0-----:R-:W-:-:S05]  /*04b0*/  @!P0 FADD R4, R3, R4 ;  /* 0x0000000403048221 */ /* 0x001fca0000000000 */
[----:B------:R0:W-:Y:S01]  /*04c0*/  @!P0 STS [R5], R4 ;  /* 0x0000000405008388 */ /* 0x0001e20000000800 */
[----:B------:R-:W-:Y:S06]  /*04d0*/  BAR.SYNC.DEFER_BLOCKING 0x0 ;  /* 0x0000000000007b1d */ /* 0x000fec0000010000 */
[----:B------:R-:W-:Y:S05]  /*04e0*/  @P0 EXIT ;  /* 0x000000000000094d */ /* 0x000fea0003800000 */
[----:B0-----:R-:W0:Y:S01]  /*04f0*/  LDS R5, [UR4] ;  /* 0x00000004ff057984 */ /* 0x001e220008000800 */
[----:B------:R-:W1:Y:S02]  /*0500*/  LDC.64 R2, c[0x0][0x390] ;  /* 0x0000e400ff027b82 */ /* 0x000e640000000a00 */
[----:B-1----:R-:W-:-:S05]  /*0510*/  IMAD.WIDE.U32 R2, R0, 0x4, R2 ;  /* 0x0000000400027825 */ /* 0x002fca00078e0002 */
[----:B0-----:R-:W-:Y:S01]  /*0520*/  STG.E desc[UR6][R2.64], R5 ;  /* 0x0000000502007986 */ /* 0x001fe2000c101906 */
[----:B------:R-:W-:Y:S05]  /*0530*/  EXIT ;  /* 0x000000000000794d */ /* 0x000fea0003800000 */
.L_x_3:
[----:B------:R-:W-:-:S00]  /*0540*/  BRA `(.L_x_3) ;  /* 0xfffffffc00fc7947 */ /* 0x000fc0000383ffff */
[----:B------:R-:W-:-:S00]  /*0550*/  NOP ;  /* 0x0000000000007918 */ /* 0x000fc00000000000 */
        /* <DEDUP_REMOVED lines=10> */
.L_x_4:


//--------------------- .nv.shared._Z3dotPfS_S_   --------------------------
	.section	.nv.shared._Z3dotPfS_S_,"aw",@nobits
	.sectionflags	@""
	.align	4
.nv.shared._Z3dotPfS_S_:
	.zero		2048


//--------------------- .nv.shared.reserved.0     --------------------------
	.section	.nv.shared.reserved.0,"aw",@nobits
	.weak		__nv_reservedSMEM_offset_0_alias
	.size		__nv_reservedSMEM_offset_0_alias, 0, 64
	.other		__nv_reservedSMEM_offset_0_alias,@"STO_CUDA_RESERVED_SHARED STV_DEFAULT"
__nv_reservedSMEM_offset_0_alias:
	.zero		0
	.zero		64


//--------------------- .nv.constant0._Z3dotPfS_S_ --------------------------
	.section	.nv.constant0._Z3dotPfS_S_,"a",@progbits
	.sectionflags	@""
	.align	4
.nv.constant0._Z3dotPfS_S_:
	.zero		920


//--------------------- SYMBOLS --------------------------

	.type		.nv.reservedSmem.offset0,@object
	.size		.nv.reservedSmem.offset0,0x4
	.type		.nv.reservedSmem.cap,@object
	.size		.nv.reservedSmem.cap,0x4
